//
// Generated by NVIDIA NVVM Compiler
//
// Compiler Build ID: CL-36424714
// Cuda compilation tools, release 13.0, V13.0.88
// Based on NVVM 20.0.0
//

.version 9.0
.target sm_100
.address_size 64

	// .globl	_Z10reduction2PiS_
// _ZZ10reduction2PiS_E7s_idata has been demoted

.visible .entry _Z10reduction2PiS_(
	.param .u64 .ptr .align 1 _Z10reduction2PiS__param_0,
	.param .u64 .ptr .align 1 _Z10reduction2PiS__param_1
)
{
	.reg .pred 	%p<5>;
	.reg .b32 	%r<22>;
	.reg .b64 	%rd<7>;
	// demoted variable
	.shared .align 4 .b8 _ZZ10reduction2PiS_E7s_idata[2048];
	ld.param.u64 	%rd2, [_Z10reduction2PiS__param_0];
	ld.param.u64 	%rd1, [_Z10reduction2PiS__param_1];
	cvta.to.global.u64 	%rd3, %rd2;
	mov.u32 	%r7, %ctaid.x;
	mov.u32 	%r1, %ntid.x;
	mov.u32 	%r2, %tid.x;
	mad.lo.s32 	%r8, %r7, %r1, %r2;
	mul.wide.s32 	%rd4, %r8, 4;
	add.s64 	%rd5, %rd3, %rd4;
	ld.global.u32 	%r9, [%rd5];
	shl.b32 	%r10, %r8, 2;
	mov.u32 	%r11, _ZZ10reduction2PiS_E7s_idata;
	add.s32 	%r3, %r11, %r10;
	st.volatile.shared.u32 	[%r3], %r9;
	setp.lt.u32 	%p1, %r1, 2;
	@%p1 bra 	$L__BB0_5;
	shr.u32 	%r4, %r1, 1;
	mov.b32 	%r21, 1;
$L__BB0_2:
	shl.b32 	%r6, %r21, 1;
	add.s32 	%r13, %r6, -1;
	and.b32  	%r14, %r13, %r2;
	setp.ne.s32 	%p2, %r14, 0;
	@%p2 bra 	$L__BB0_4;
	ld.volatile.shared.u32 	%r15, [%r3];
	shl.b32 	%r16, %r21, 2;
	add.s32 	%r17, %r3, %r16;
	ld.volatile.shared.u32 	%r18, [%r17];
	add.s32 	%r19, %r18, %r15;
	st.volatile.shared.u32 	[%r3], %r19;
$L__BB0_4:
	bar.sync 	0;
	setp.le.u32 	%p3, %r6, %r4;
	mov.u32 	%r21, %r6;
	@%p3 bra 	$L__BB0_2;
$L__BB0_5:
	setp.ne.s32 	%p4, %r2, 0;
	@%p4 bra 	$L__BB0_7;
	ld.volatile.shared.u32 	%r20, [_ZZ10reduction2PiS_E7s_idata];
	cvta.to.global.u64 	%rd6, %rd1;
	st.global.u32 	[%rd6], %r20;
$L__BB0_7:
	ret;

}


// ===== COMPILED SASS (sm_100) =====

	.target	sm_100

	.elftype	@"ET_EXEC"


//--------------------- .note.nv.tkinfo           --------------------------
	.section	.note.nv.tkinfo,"",@"SHT_NOTE"
	.sectionflags	@"SHF_NOTE_NV_TKINFO"
	.tkinfo
        /*0018*/ 	.word	0x00000002
        /*0030*/ 	.string	""
        /*0030*/ 	.string	"ptxas"
        /*0030*/ 	.string	"Cuda compilation tools, release 13.0, V13.0.88"
        /*0030*/ 	.string	"Build cuda_13.0.r13.0/compiler.36424714_0"
        /*0030*/ 	.string	"-arch sm_100 -m 64 "



//--------------------- .note.nv.cuinfo           --------------------------
	.section	.note.nv.cuinfo,"",@"SHT_NOTE"
	.sectionflags	@"SHF_NOTE_NV_CUINFO"
        /*0018*/ 	.short	0x0002
        /*001a*/ 	.short	0x0064
        /*001c*/ 	.short	0x0082
	.zero		2


//--------------------- .nv.info                  --------------------------
	.section	.nv.info,"",@"SHT_CUDA_INFO"
	.align	4


	//----- nvinfo : EIATTR_REGCOUNT
	.align		4
        /*0000*/ 	.byte	0x04, 0x2f
        /*0002*/ 	.short	(.L_1 - .L_0)
	.align		4
.L_0:
        /*0004*/ 	.word	index@(_Z10reduction2PiS_)
        /*0008*/ 	.word	0x0000000a


	//----- nvinfo : EIATTR_FRAME_SIZE
	.align		4
.L_1:
        /*000c*/ 	.byte	0x04, 0x11
        /*000e*/ 	.short	(.L_3 - .L_2)
	.align		4
.L_2:
        /*0010*/ 	.word	index@(_Z10reduction2PiS_)
        /*0014*/ 	.word	0x00000000


	//----- nvinfo : EIATTR_MIN_STACK_SIZE
	.align		4
.L_3:
        /*0018*/ 	.byte	0x04, 0x12
        /*001a*/ 	.short	(.L_5 - .L_4)
	.align		4
.L_4:
        /*001c*/ 	.word	index@(_Z10reduction2PiS_)
        /*0020*/ 	.word	0x00000000
.L_5:


//--------------------- .nv.compat                --------------------------
	.section	.nv.compat,"",@"SHT_CUDA_COMPAT_INFO"
	.align	4
        /*0000*/ 	.byte	0x02, 0x09, 0x00, 0x00, 0x02, 0x02, 0x01, 0x00, 0x02, 0x05, 0x05, 0x00, 0x03, 0x07, 0x01, 0x01
        /*0010*/ 	.byte	0x02, 0x03, 0x00, 0x00, 0x02, 0x06, 0x01, 0x00, 0x04, 0x0b, 0x08, 0x00, 0x09, 0x00, 0x00, 0x00
        /*0020*/ 	.byte	0x00, 0x00, 0x00, 0x00


//--------------------- .nv.info._Z10reduction2PiS_ --------------------------
	.section	.nv.info._Z10reduction2PiS_,"",@"SHT_CUDA_INFO"
	.sectionflags	@""
	.align	4


	//----- nvinfo : EIATTR_CUDA_API_VERSION
	.align		4
        /*0000*/ 	.byte	0x04, 0x37
        /*0002*/ 	.short	(.L_7 - .L_6)
.L_6:
        /*0004*/ 	.word	0x00000082


	//----- nvinfo : EIATTR_KPARAM_INFO
	.align		4
.L_7:
        /*0008*/ 	.byte	0x04, 0x17
        /*000a*/ 	.short	(.L_9 - .L_8)
.L_8:
        /*000c*/ 	.word	0x00000000
        /*0010*/ 	.short	0x0001
        /*0012*/ 	.short	0x0008
        /*0014*/ 	.byte	0x00, 0xf5, 0x21, 0x00


	//----- nvinfo : EIATTR_KPARAM_INFO
	.align		4
.L_9:
        /*0018*/ 	.byte	0x04, 0x17
        /*001a*/ 	.short	(.L_11 - .L_10)
.L_10:
        /*001c*/ 	.word	0x00000000
        /*0020*/ 	.short	0x0000
        /*0022*/ 	.short	0x0000
        /*0024*/ 	.byte	0x00, 0xf5, 0x21, 0x00


	//----- nvinfo : EIATTR_SPARSE_MMA_MASK
	.align		4
.L_11:
        /*0028*/ 	.byte	0x03, 0x50
        /*002a*/ 	.short	0x0000


	//----- nvinfo : EIATTR_MAXREG_COUNT
	.align		4
        /*002c*/ 	.byte	0x03, 0x1b
        /*002e*/ 	.short	0x00ff


	//----- nvinfo : EIATTR_NUM_BARRIERS
	.align		4
        /*0030*/ 	.byte	0x02, 0x4c
        /*0032*/ 	.byte	0x01
	.zero		1


	//----- nvinfo : EIATTR_MERCURY_ISA_VERSION
	.align		4
        /*0034*/ 	.byte	0x03, 0x5f
        /*0036*/ 	.short	0x0101


	//----- nvinfo : EIATTR_VRC_CTA_INIT_COUNT
	.align		4
        /*0038*/ 	.byte	0x02, 0x4a
	.zero		1
	.zero		1


	//----- nvinfo : EIATTR_EXIT_INSTR_OFFSETS
	.align		4
        /*003c*/ 	.byte	0x04, 0x1c
        /*003e*/ 	.short	(.L_13 - .L_12)


	//   ....[0]....
.L_12:
        /*0040*/ 	.word	0x000001f0


	//   ....[1]....
        /*0044*/ 	.word	0x00000260


	//----- nvinfo : EIATTR_CBANK_PARAM_SIZE
	.align		4
.L_13:
        /*0048*/ 	.byte	0x03, 0x19
        /*004a*/ 	.short	0x0010


	//----- nvinfo : EIATTR_PARAM_CBANK
	.align		4
        /*004c*/ 	.byte	0x04, 0x0a
        /*004e*/ 	.short	(.L_15 - .L_14)
	.align		4
.L_14:
        /*0050*/ 	.word	index@(.nv.constant0._Z10reduction2PiS_)
        /*0054*/ 	.short	0x0380
        /*0056*/ 	.short	0x0010


	//----- nvinfo : EIATTR_SW_WAR
	.align		4
.L_15:
        /*0058*/ 	.byte	0x04, 0x36
        /*005a*/ 	.short	(.L_17 - .L_16)
.L_16:
        /*005c*/ 	.word	0x00000008
.L_17:


//--------------------- .nv.callgraph             --------------------------
	.section	.nv.callgraph,"",@"SHT_CUDA_CALLGRAPH"
	.align	4
	.sectionentsize	8
	.align		4
        /*0000*/ 	.word	0x00000000
	.align		4
        /*0004*/ 	.word	0xffffffff
	.align		4
        /*0008*/ 	.word	0x00000000
	.align		4
        /*000c*/ 	.word	0xfffffffe
	.align		4
        /*0010*/ 	.word	0x00000000
	.align		4
        /*0014*/ 	.word	0xfffffffd
	.align		4
        /*0018*/ 	.word	0x00000000
	.align		4
        /*001c*/ 	.word	0xfffffffc


//--------------------- .text._Z10reduction2PiS_  --------------------------
	.section	.text._Z10reduction2PiS_,"ax",@progbits
	.align	128
        .global         _Z10reduction2PiS_
        .type           _Z10reduction2PiS_,@function
        .size           _Z10reduction2PiS_,(.L_x_3 - _Z10reduction2PiS_)
        .other          _Z10reduction2PiS_,@"STO_CUDA_ENTRY STV_DEFAULT"
_Z10reduction2PiS_:
.text._Z10reduction2PiS_:
[----:B------:R-:W-:Y:S01]  /*0000*/  LDC R1, c[0x0][0x37c] ;  /* 0x0000df00ff017b82 */ /* 0x000fe20000000800 */
[----:B------:R-:W0:Y:S07]  /*0010*/  S2R R6, SR_TID.X ;  /* 0x0000000000067919 */ /* 0x000e2e0000002100 */
[----:B------:R-:W0:Y:S01]  /*0020*/  S2UR UR4, SR_CTAID.X ;  /* 0x00000000000479c3 */ /* 0x000e220000002500 */
[----:B------:R-:W1:Y:S07]  /*0030*/  LDCU.64 UR6, c[0x0][0x358] ;  /* 0x00006b00ff0677ac */ /* 0x000e6e0008000a00 */
[----:B------:R-:W0:Y:S08]  /*0040*/  LDC R0, c[0x0][0x360] ;  /* 0x0000d800ff007b82 */ /* 0x000e300000000800 */
[----:B------:R-:W2:Y:S01]  /*0050*/  LDC.64 R2, c[0x0][0x380] ;  /* 0x0000e000ff027b82 */ /* 0x000ea20000000a00 */
[----:B0-----:R-:W-:-:S04]  /*0060*/  IMAD R5, R0, UR4, R6 ;  /* 0x0000000400057c24 */ /* 0x001fc8000f8e0206 */
[----:B--2---:R-:W-:-:S06]  /*0070*/  IMAD.WIDE R2, R5, 0x4, R2 ;  /* 0x0000000405027825 */ /* 0x004fcc00078e0202 */
[----:B-1----:R-:W2:Y:S01]  /*0080*/  LDG.E R2, desc[UR6][R2.64] ;  /* 0x0000000602027981 */ /* 0x002ea2000c1e1900 */
[----:B------:R-:W0:Y:S01]  /*0090*/  S2UR UR5, SR_CgaCtaId ;  /* 0x00000000000579c3 */ /* 0x000e220000008800 */
[----:B------:R-:W-:Y:S01]  /*00a0*/  UMOV UR4, 0x400 ;  /* 0x0000040000047882 */ /* 0x000fe20000000000 */
[----:B------:R-:W-:Y:S02]  /*00b0*/  ISETP.GE.U32.AND P1, PT, R0, 0x2, PT ;  /* 0x000000020000780c */ /* 0x000fe40003f26070 */
[----:B------:R-:W-:Y:S01]  /*00c0*/  ISETP.NE.AND P0, PT, R6, RZ, PT ;  /* 0x000000ff0600720c */ /* 0x000fe20003f05270 */
[----:B0-----:R-:W-:-:S06]  /*00d0*/  ULEA UR4, UR5, UR4, 0x18 ;  /* 0x0000000405047291 */ /* 0x001fcc000f8ec0ff */
[----:B------:R-:W-:-:S05]  /*00e0*/  LEA R5, R5, UR4, 0x2 ;  /* 0x0000000405057c11 */ /* 0x000fca000f8e10ff */
[----:B--2---:R0:W-:Y:S01]  /*00f0*/  STS [R5], R2 ;  /* 0x0000000205007388 */ /* 0x0041e20000000800 */
[----:B------:R-:W-:Y:S05]  /*0100*/  @!P1 BRA `(.L_x_0) ;  /* 0x0000000000389947 */ /* 0x000fea0003800000 */
[----:B------:R-:W-:Y:S01]  /*0110*/  SHF.R.U32.HI R0, RZ, 0x1, R0 ;  /* 0x00000001ff007819 */ /* 0x000fe20000011600 */
[----:B0-----:R-:W-:-:S07]  /*0120*/  IMAD.MOV.U32 R2, RZ, RZ, 0x1 ;  /* 0x00000001ff027424 */ /* 0x001fce00078e00ff */
.L_x_1:
[----:B------:R-:W-:-:S04]  /*0130*/  IMAD.SHL.U32 R7, R2, 0x2, RZ ;  /* 0x0000000202077824 */ /* 0x000fc800078e00ff */
[----:B------:R-:W-:-:S05]  /*0140*/  VIADD R3, R7, 0xffffffff ;  /* 0xffffffff07037836 */ /* 0x000fca0000000000 */
[----:B------:R-:W-:-:S13]  /*0150*/  LOP3.LUT P1, RZ, R3, R6, RZ, 0xc0, !PT ;  /* 0x0000000603ff7212 */ /* 0x000fda000782c0ff */
[----:B------:R-:W-:Y:S02]  /*0160*/  @!P1 LEA R3, R2, R5, 0x2 ;  /* 0x0000000502039211 */ /* 0x000fe400078e10ff */
[----:B------:R-:W-:Y:S04]  /*0170*/  @!P1 LDS R2, [R5] ;  /* 0x0000000005029984 */ /* 0x000fe80000000800 */
[----:B------:R-:W0:Y:S02]  /*0180*/  @!P1 LDS R3, [R3] ;  /* 0x0000000003039984 */ /* 0x000e240000000800 */
[----:B0-----:R-:W-:Y:S01]  /*0190*/  @!P1 IMAD.IADD R4, R2, 0x1, R3 ;  /* 0x0000000102049824 */ /* 0x001fe200078e0203 */
[----:B------:R-:W-:-:S04]  /*01a0*/  MOV R2, R7 ;  /* 0x0000000700027202 */ /* 0x000fc80000000f00 */
[----:B------:R1:W-:Y:S01]  /*01b0*/  @!P1 STS [R5], R4 ;  /* 0x0000000405009388 */ /* 0x0003e20000000800 */
[----:B------:R-:W-:Y:S01]  /*01c0*/  BAR.SYNC.DEFER_BLOCKING 0x0 ;  /* 0x0000000000007b1d */ /* 0x000fe20000010000 */
[----:B------:R-:W-:-:S13]  /*01d0*/  ISETP.GT.U32.AND P1, PT, R7, R0, PT ;  /* 0x000000000700720c */ /* 0x000fda0003f24070 */
[----:B-1----:R-:W-:Y:S05]  /*01e0*/  @!P1 BRA `(.L_x_1) ;  /* 0xfffffffc00d09947 */ /* 0x002fea000383ffff */
.L_x_0:
[----:B------:R-:W-:Y:S05]  /*01f0*/  @P0 EXIT ;  /* 0x000000000000094d */ /* 0x000fea0003800000 */
[----:B------:R-:W1:Y:S01]  /*0200*/  S2UR UR5, SR_CgaCtaId ;  /* 0x00000000000579c3 */ /* 0x000e620000008800 */
[----:B------:R-:W-:-:S07]  /*0210*/  UMOV UR4, 0x400 ;  /* 0x0000040000047882 */ /* 0x000fce0000000000 */
[----:B0-----:R-:W0:Y:S01]  /*0220*/  LDC.64 R2, c[0x0][0x388] ;  /* 0x0000e200ff027b82 */ /* 0x001e220000000a00 */
[----:B-1----:R-:W-:-:S09]  /*0230*/  ULEA UR4, UR5, UR4, 0x18 ;  /* 0x0000000405047291 */ /* 0x002fd2000f8ec0ff */
[----:B------:R-:W0:Y:S04]  /*0240*/  LDS R5, [UR4] ;  /* 0x00000004ff057984 */ /* 0x000e280008000800 */
[----:B0-----:R-:W-:Y:S01]  /*0250*/  STG.E desc[UR6][R2.64], R5 ;  /* 0x0000000502007986 */ /* 0x001fe2000c101906 */
[----:B------:R-:W-:Y:S05]  /*0260*/  EXIT ;  /* 0x000000000000794d */ /* 0x000fea0003800000 */
.L_x_2:
[----:B------:R-:W-:-:S00]  /*0270*/  BRA `(.L_x_2) ;  /* 0xfffffffc00fc7947 */ /* 0x000fc0000383ffff */
[----:B------:R-:W-:-:S00]  /*0280*/  NOP ;  /* 0x0000000000007918 */ /* 0x000fc00000000000 */
[----:B------:R-:W-:-:S00]  /*0290*/  NOP ;  /* 0x0000000000007918 */ /* 0x000fc00000000000 */
[----:B------:R-:W-:-:S00]  /*02a0*/  NOP ;  /* 0x0000000000007918 */ /* 0x000fc00000000000 */
[----:B------:R-:W-:-:S00]  /*02b0*/  NOP ;  /* 0x0000000000007918 */ /* 0x000fc00000000000 */
[----:B------:R-:W-:-:S00]  /*02c0*/  NOP ;  /* 0x0000000000007918 */ /* 0x000fc00000000000 */
[----:B------:R-:W-:-:S00]  /*02d0*/  NOP ;  /* 0x0000000000007918 */ /* 0x000fc00000000000 */
[----:B------:R-:W-:-:S00]  /*02e0*/  NOP ;  /* 0x0000000000007918 */ /* 0x000fc00000000000 */
[----:B------:R-:W-:-:S00]  /*02f0*/  NOP ;  /* 0x0000000000007918 */ /* 0x000fc00000000000 */
.L_x_3:


//--------------------- .nv.shared._Z10reduction2PiS_ --------------------------
	.section	.nv.shared._Z10reduction2PiS_,"aw",@nobits
	.sectionflags	@""
	.align	4
.nv.shared._Z10reduction2PiS_:
	.zero		3072


//--------------------- .nv.shared.reserved.0     --------------------------
	.section	.nv.shared.reserved.0,"aw",@nobits
	.weak		__nv_reservedSMEM_offset_0_alias
	.size		__nv_reservedSMEM_offset_0_alias, 0, 64
	.other		__nv_reservedSMEM_offset_0_alias,@"STO_CUDA_RESERVED_SHARED STV_DEFAULT"
__nv_reservedSMEM_offset_0_alias:
	.zero		0
	.zero		64


//--------------------- .nv.constant0._Z10reduction2PiS_ --------------------------
	.section	.nv.constant0._Z10reduction2PiS_,"a",@progbits
	.sectionflags	@""
	.align	4
.nv.constant0._Z10reduction2PiS_:
	.zero		912


//--------------------- SYMBOLS --------------------------

	.type		.nv.reservedSmem.offset0,@object
	.size		.nv.reservedSmem.offset0,0x4
	.type		.nv.reservedSmem.cap,@object
	.size		.nv.reservedSmem.cap,0x4
